//
// Generated by NVIDIA NVVM Compiler
//
// Compiler Build ID: CL-36424714
// Cuda compilation tools, release 13.0, V13.0.88
// Based on NVVM 20.0.0
//

.version 9.0
.target sm_100
.address_size 64

	// .globl	_Z10busyKernelPfii
.global .align 4 .b8 __cudart_i2opi_f[24] = {65, 144, 67, 60, 153, 149, 98, 219, 192, 221, 52, 245, 209, 87, 39, 252, 41, 21, 68, 78, 110, 131, 249, 162};

.visible .entry _Z10busyKernelPfii(
	.param .u64 .ptr .align 1 _Z10busyKernelPfii_param_0,
	.param .u32 _Z10busyKernelPfii_param_1,
	.param .u32 _Z10busyKernelPfii_param_2
)
{
	.local .align 4 .b8 	__local_depot0[28];
	.reg .b64 	%SP;
	.reg .b64 	%SPL;
	.reg .pred 	%p<20>;
	.reg .b32 	%r<89>;
	.reg .b32 	%f<53>;
	.reg .b64 	%rd<42>;
	.reg .b64 	%fd<5>;

	mov.u64 	%SPL, __local_depot0;
	ld.param.u64 	%rd14, [_Z10busyKernelPfii_param_0];
	ld.param.u32 	%r32, [_Z10busyKernelPfii_param_1];
	ld.param.u32 	%r31, [_Z10busyKernelPfii_param_2];
	add.u64 	%rd1, %SPL, 0;
	add.u64 	%rd2, %SPL, 0;
	mov.u32 	%r33, %ctaid.x;
	mov.u32 	%r34, %ntid.x;
	mov.u32 	%r35, %tid.x;
	mad.lo.s32 	%r1, %r33, %r34, %r35;
	setp.ge.s32 	%p1, %r1, %r32;
	@%p1 bra 	$L__BB0_21;
	cvta.to.global.u64 	%rd17, %rd14;
	mul.wide.s32 	%rd18, %r1, 4;
	add.s64 	%rd3, %rd17, %rd18;
	ld.global.f32 	%f52, [%rd3];
	setp.lt.s32 	%p2, %r31, 1;
	@%p2 bra 	$L__BB0_20;
	mov.b32 	%r80, 0;
	mov.u64 	%rd29, __cudart_i2opi_f;
$L__BB0_3:
	mul.f32 	%f14, %f52, 0f3F22F983;
	cvt.rni.s32.f32 	%r88, %f14;
	cvt.rn.f32.s32 	%f15, %r88;
	fma.rn.f32 	%f16, %f15, 0fBFC90FDA, %f52;
	fma.rn.f32 	%f17, %f15, 0fB3A22168, %f16;
	fma.rn.f32 	%f51, %f15, 0fA7C234C5, %f17;
	abs.f32 	%f4, %f52;
	setp.ltu.f32 	%p3, %f4, 0f47CE4780;
	mov.u32 	%r84, %r88;
	mov.f32 	%f50, %f51;
	@%p3 bra 	$L__BB0_11;
	setp.neu.f32 	%p4, %f4, 0f7F800000;
	@%p4 bra 	$L__BB0_6;
	mov.f32 	%f20, 0f00000000;
	mul.rn.f32 	%f50, %f52, %f20;
	mov.b32 	%r84, 0;
	bra.uni 	$L__BB0_11;
$L__BB0_6:
	mov.b32 	%r4, %f52;
	shl.b32 	%r38, %r4, 8;
	or.b32  	%r5, %r38, -2147483648;
	mov.b64 	%rd40, 0;
	mov.b32 	%r81, 0;
	mov.u64 	%rd38, %rd29;
	mov.u64 	%rd39, %rd2;
$L__BB0_7:
	.pragma "nounroll";
	ld.global.nc.u32 	%r39, [%rd38];
	mad.wide.u32 	%rd21, %r39, %r5, %rd40;
	shr.u64 	%rd40, %rd21, 32;
	st.local.u32 	[%rd39], %rd21;
	add.s32 	%r81, %r81, 1;
	add.s64 	%rd39, %rd39, 4;
	add.s64 	%rd38, %rd38, 4;
	setp.ne.s32 	%p5, %r81, 6;
	@%p5 bra 	$L__BB0_7;
	shr.u32 	%r40, %r4, 23;
	st.local.u32 	[%rd2+24], %rd40;
	and.b32  	%r8, %r40, 31;
	and.b32  	%r41, %r40, 224;
	add.s32 	%r42, %r41, -128;
	shr.u32 	%r43, %r42, 5;
	mul.wide.u32 	%rd22, %r43, 4;
	sub.s64 	%rd10, %rd2, %rd22;
	ld.local.u32 	%r82, [%rd10+24];
	ld.local.u32 	%r83, [%rd10+20];
	setp.eq.s32 	%p6, %r8, 0;
	@%p6 bra 	$L__BB0_10;
	shf.l.wrap.b32 	%r82, %r83, %r82, %r8;
	ld.local.u32 	%r44, [%rd10+16];
	shf.l.wrap.b32 	%r83, %r44, %r83, %r8;
$L__BB0_10:
	shr.u32 	%r45, %r82, 30;
	shf.l.wrap.b32 	%r46, %r83, %r82, 2;
	shl.b32 	%r47, %r83, 2;
	shr.u32 	%r48, %r46, 31;
	add.s32 	%r49, %r48, %r45;
	neg.s32 	%r50, %r49;
	setp.lt.s32 	%p7, %r4, 0;
	selp.b32 	%r84, %r50, %r49, %p7;
	xor.b32  	%r51, %r46, %r4;
	shr.s32 	%r52, %r46, 31;
	xor.b32  	%r53, %r52, %r46;
	xor.b32  	%r54, %r52, %r47;
	cvt.u64.u32 	%rd23, %r53;
	shl.b64 	%rd24, %rd23, 32;
	cvt.u64.u32 	%rd25, %r54;
	or.b64  	%rd26, %rd24, %rd25;
	cvt.rn.f64.s64 	%fd1, %rd26;
	mul.f64 	%fd2, %fd1, 0d3BF921FB54442D19;
	cvt.rn.f32.f64 	%f18, %fd2;
	neg.f32 	%f19, %f18;
	setp.lt.s32 	%p8, %r51, 0;
	selp.f32 	%f50, %f19, %f18, %p8;
$L__BB0_11:
	setp.ltu.f32 	%p9, %f4, 0f47CE4780;
	mul.rn.f32 	%f21, %f50, %f50;
	and.b32  	%r56, %r84, 1;
	setp.eq.b32 	%p10, %r56, 1;
	selp.f32 	%f22, 0f3F800000, %f50, %p10;
	fma.rn.f32 	%f23, %f21, %f22, 0f00000000;
	fma.rn.f32 	%f24, %f21, 0f37CBAC00, 0fBAB607ED;
	selp.f32 	%f25, %f24, 0fB94D4153, %p10;
	selp.f32 	%f26, 0f3D2AAABB, 0f3C0885E4, %p10;
	fma.rn.f32 	%f27, %f25, %f21, %f26;
	selp.f32 	%f28, 0fBEFFFFFF, 0fBE2AAAA8, %p10;
	fma.rn.f32 	%f29, %f27, %f21, %f28;
	fma.rn.f32 	%f30, %f29, %f23, %f22;
	and.b32  	%r57, %r84, 2;
	setp.eq.s32 	%p11, %r57, 0;
	mov.f32 	%f31, 0f00000000;
	sub.f32 	%f32, %f31, %f30;
	selp.f32 	%f8, %f30, %f32, %p11;
	@%p9 bra 	$L__BB0_19;
	setp.neu.f32 	%p12, %f4, 0f7F800000;
	@%p12 bra 	$L__BB0_14;
	mov.f32 	%f35, 0f00000000;
	mul.rn.f32 	%f51, %f52, %f35;
	mov.b32 	%r88, 0;
	bra.uni 	$L__BB0_19;
$L__BB0_14:
	mov.b32 	%r17, %f52;
	shl.b32 	%r59, %r17, 8;
	or.b32  	%r18, %r59, -2147483648;
	mov.b64 	%rd41, 0;
	mov.b32 	%r85, 0;
$L__BB0_15:
	.pragma "nounroll";
	mul.wide.u32 	%rd28, %r85, 4;
	add.s64 	%rd30, %rd29, %rd28;
	ld.global.nc.u32 	%r60, [%rd30];
	mad.wide.u32 	%rd31, %r60, %r18, %rd41;
	shr.u64 	%rd41, %rd31, 32;
	add.s64 	%rd32, %rd1, %rd28;
	st.local.u32 	[%rd32], %rd31;
	add.s32 	%r85, %r85, 1;
	setp.ne.s32 	%p13, %r85, 6;
	@%p13 bra 	$L__BB0_15;
	shr.u32 	%r61, %r17, 23;
	st.local.u32 	[%rd1+24], %rd41;
	and.b32  	%r21, %r61, 31;
	and.b32  	%r62, %r61, 224;
	add.s32 	%r63, %r62, -128;
	shr.u32 	%r64, %r63, 5;
	mul.wide.u32 	%rd33, %r64, 4;
	sub.s64 	%rd13, %rd1, %rd33;
	ld.local.u32 	%r86, [%rd13+24];
	ld.local.u32 	%r87, [%rd13+20];
	setp.eq.s32 	%p14, %r21, 0;
	@%p14 bra 	$L__BB0_18;
	shf.l.wrap.b32 	%r86, %r87, %r86, %r21;
	ld.local.u32 	%r65, [%rd13+16];
	shf.l.wrap.b32 	%r87, %r65, %r87, %r21;
$L__BB0_18:
	shr.u32 	%r66, %r86, 30;
	shf.l.wrap.b32 	%r67, %r87, %r86, 2;
	shl.b32 	%r68, %r87, 2;
	shr.u32 	%r69, %r67, 31;
	add.s32 	%r70, %r69, %r66;
	neg.s32 	%r71, %r70;
	setp.lt.s32 	%p15, %r17, 0;
	selp.b32 	%r88, %r71, %r70, %p15;
	xor.b32  	%r72, %r67, %r17;
	shr.s32 	%r73, %r67, 31;
	xor.b32  	%r74, %r73, %r67;
	xor.b32  	%r75, %r73, %r68;
	cvt.u64.u32 	%rd34, %r74;
	shl.b64 	%rd35, %rd34, 32;
	cvt.u64.u32 	%rd36, %r75;
	or.b64  	%rd37, %rd35, %rd36;
	cvt.rn.f64.s64 	%fd3, %rd37;
	mul.f64 	%fd4, %fd3, 0d3BF921FB54442D19;
	cvt.rn.f32.f64 	%f33, %fd4;
	neg.f32 	%f34, %f33;
	setp.lt.s32 	%p16, %r72, 0;
	selp.f32 	%f51, %f34, %f33, %p16;
$L__BB0_19:
	add.s32 	%r77, %r88, 1;
	mul.rn.f32 	%f36, %f51, %f51;
	and.b32  	%r78, %r88, 1;
	setp.eq.b32 	%p17, %r78, 1;
	selp.f32 	%f37, %f51, 0f3F800000, %p17;
	fma.rn.f32 	%f38, %f36, %f37, 0f00000000;
	fma.rn.f32 	%f39, %f36, 0f37CBAC00, 0fBAB607ED;
	selp.f32 	%f40, 0fB94D4153, %f39, %p17;
	selp.f32 	%f41, 0f3C0885E4, 0f3D2AAABB, %p17;
	fma.rn.f32 	%f42, %f40, %f36, %f41;
	selp.f32 	%f43, 0fBE2AAAA8, 0fBEFFFFFF, %p17;
	fma.rn.f32 	%f44, %f42, %f36, %f43;
	fma.rn.f32 	%f45, %f44, %f38, %f37;
	and.b32  	%r79, %r77, 2;
	setp.eq.s32 	%p18, %r79, 0;
	mov.f32 	%f46, 0f00000000;
	sub.f32 	%f47, %f46, %f45;
	selp.f32 	%f48, %f45, %f47, %p18;
	fma.rn.f32 	%f52, %f8, %f48, 0f3F800000;
	add.s32 	%r80, %r80, 1;
	setp.ne.s32 	%p19, %r80, %r31;
	@%p19 bra 	$L__BB0_3;
$L__BB0_20:
	st.global.f32 	[%rd3], %f52;
$L__BB0_21:
	ret;

}


// ===== COMPILED SASS (sm_100) =====

	.target	sm_100

	.elftype	@"ET_EXEC"


//--------------------- .note.nv.tkinfo           --------------------------
	.section	.note.nv.tkinfo,"",@"SHT_NOTE"
	.sectionflags	@"SHF_NOTE_NV_TKINFO"
	.tkinfo
        /*0018*/ 	.word	0x00000002
        /*0030*/ 	.string	""
        /*0030*/ 	.string	"ptxas"
        /*0030*/ 	.string	"Cuda compilation tools, release 13.0, V13.0.88"
        /*0030*/ 	.string	"Build cuda_13.0.r13.0/compiler.36424714_0"
        /*0030*/ 	.string	"-arch sm_100 -m 64 "



//--------------------- .note.nv.cuinfo           --------------------------
	.section	.note.nv.cuinfo,"",@"SHT_NOTE"
	.sectionflags	@"SHF_NOTE_NV_CUINFO"
        /*0018*/ 	.short	0x0002
        /*001a*/ 	.short	0x0064
        /*001c*/ 	.short	0x0082
	.zero		2


//--------------------- .nv.info                  --------------------------
	.section	.nv.info,"",@"SHT_CUDA_INFO"
	.align	4


	//----- nvinfo : EIATTR_REGCOUNT
	.align		4
        /*0000*/ 	.byte	0x04, 0x2f
        /*0002*/ 	.short	(.L_2 - .L_1)
	.align		4
.L_1:
        /*0004*/ 	.word	index@(_Z10busyKernelPfii)
        /*0008*/ 	.word	0x0000001c


	//----- nvinfo : EIATTR_FRAME_SIZE
	.align		4
.L_2:
        /*000c*/ 	.byte	0x04, 0x11
        /*000e*/ 	.short	(.L_4 - .L_3)
	.align		4
.L_3:
        /*0010*/ 	.word	index@(_Z10busyKernelPfii)
        /*0014*/ 	.word	0x00000000


	//----- nvinfo : EIATTR_MIN_STACK_SIZE
	.align		4
.L_4:
        /*0018*/ 	.byte	0x04, 0x12
        /*001a*/ 	.short	(.L_6 - .L_5)
	.align		4
.L_5:
        /*001c*/ 	.word	index@(_Z10busyKernelPfii)
        /*0020*/ 	.word	0x00000000
.L_6:


//--------------------- .nv.compat                --------------------------
	.section	.nv.compat,"",@"SHT_CUDA_COMPAT_INFO"
	.align	4
        /*0000*/ 	.byte	0x02, 0x09, 0x00, 0x00, 0x02, 0x02, 0x01, 0x00, 0x02, 0x05, 0x05, 0x00, 0x03, 0x07, 0x01, 0x01
        /*0010*/ 	.byte	0x02, 0x03, 0x00, 0x00, 0x02, 0x06, 0x01, 0x00, 0x04, 0x0b, 0x08, 0x00, 0x01, 0x00, 0x00, 0x00
        /*0020*/ 	.byte	0x00, 0x00, 0x00, 0x00


//--------------------- .nv.info._Z10busyKernelPfii --------------------------
	.section	.nv.info._Z10busyKernelPfii,"",@"SHT_CUDA_INFO"
	.sectionflags	@""
	.align	4


	//----- nvinfo : EIATTR_CUDA_API_VERSION
	.align		4
        /*0000*/ 	.byte	0x04, 0x37
        /*0002*/ 	.short	(.L_8 - .L_7)
.L_7:
        /*0004*/ 	.word	0x00000082


	//----- nvinfo : EIATTR_KPARAM_INFO
	.align		4
.L_8:
        /*0008*/ 	.byte	0x04, 0x17
        /*000a*/ 	.short	(.L_10 - .L_9)
.L_9:
        /*000c*/ 	.word	0x00000000
        /*0010*/ 	.short	0x0002
        /*0012*/ 	.short	0x000c
        /*0014*/ 	.byte	0x00, 0xf0, 0x11, 0x00


	//----- nvinfo : EIATTR_KPARAM_INFO
	.align		4
.L_10:
        /*0018*/ 	.byte	0x04, 0x17
        /*001a*/ 	.short	(.L_12 - .L_11)
.L_11:
        /*001c*/ 	.word	0x00000000
        /*0020*/ 	.short	0x0001
        /*0022*/ 	.short	0x0008
        /*0024*/ 	.byte	0x00, 0xf0, 0x11, 0x00


	//----- nvinfo : EIATTR_KPARAM_INFO
	.align		4
.L_12:
        /*0028*/ 	.byte	0x04, 0x17
        /*002a*/ 	.short	(.L_14 - .L_13)
.L_13:
        /*002c*/ 	.word	0x00000000
        /*0030*/ 	.short	0x0000
        /*0032*/ 	.short	0x0000
        /*0034*/ 	.byte	0x00, 0xf5, 0x21, 0x00


	//----- nvinfo : EIATTR_SPARSE_MMA_MASK
	.align		4
.L_14:
        /*0038*/ 	.byte	0x03, 0x50
        /*003a*/ 	.short	0x0000


	//----- nvinfo : EIATTR_MAXREG_COUNT
	.align		4
        /*003c*/ 	.byte	0x03, 0x1b
        /*003e*/ 	.short	0x00ff


	//----- nvinfo : EIATTR_MERCURY_ISA_VERSION
	.align		4
        /*0040*/ 	.byte	0x03, 0x5f
        /*0042*/ 	.short	0x0101


	//----- nvinfo : EIATTR_VRC_CTA_INIT_COUNT
	.align		4
        /*0044*/ 	.byte	0x02, 0x4a
	.zero		1
	.zero		1


	//----- nvinfo : EIATTR_EXIT_INSTR_OFFSETS
	.align		4
        /*0048*/ 	.byte	0x04, 0x1c
        /*004a*/ 	.short	(.L_16 - .L_15)


	//   ....[0]....
.L_15:
        /*004c*/ 	.word	0x00000070


	//   ....[1]....
        /*0050*/ 	.word	0x00001010


	//----- nvinfo : EIATTR_CRS_STACK_SIZE
	.align		4
.L_16:
        /*0054*/ 	.byte	0x04, 0x1e
        /*0056*/ 	.short	(.L_18 - .L_17)
.L_17:
        /*0058*/ 	.word	0x00000000


	//----- nvinfo : EIATTR_CBANK_PARAM_SIZE
	.align		4
.L_18:
        /*005c*/ 	.byte	0x03, 0x19
        /*005e*/ 	.short	0x0010


	//----- nvinfo : EIATTR_PARAM_CBANK
	.align		4
        /*0060*/ 	.byte	0x04, 0x0a
        /*0062*/ 	.short	(.L_20 - .L_19)
	.align		4
.L_19:
        /*0064*/ 	.word	index@(.nv.constant0._Z10busyKernelPfii)
        /*0068*/ 	.short	0x0380
        /*006a*/ 	.short	0x0010


	//----- nvinfo : EIATTR_SW_WAR
	.align		4
.L_20:
        /*006c*/ 	.byte	0x04, 0x36
        /*006e*/ 	.short	(.L_22 - .L_21)
.L_21:
        /*0070*/ 	.word	0x00000008
.L_22:


//--------------------- .nv.callgraph             --------------------------
	.section	.nv.callgraph,"",@"SHT_CUDA_CALLGRAPH"
	.align	4
	.sectionentsize	8
	.align		4
        /*0000*/ 	.word	0x00000000
	.align		4
        /*0004*/ 	.word	0xffffffff
	.align		4
        /*0008*/ 	.word	0x00000000
	.align		4
        /*000c*/ 	.word	0xfffffffe
	.align		4
        /*0010*/ 	.word	0x00000000
	.align		4
        /*0014*/ 	.word	0xfffffffd
	.align		4
        /*0018*/ 	.word	0x00000000
	.align		4
        /*001c*/ 	.word	0xfffffffc


//--------------------- .nv.constant4             --------------------------
	.section	.nv.constant4,"a",@progbits
	.align	8
	.align		8
.nv.constant4:
        /*0000*/ 	.dword	__cudart_i2opi_f


//--------------------- .text._Z10busyKernelPfii  --------------------------
	.section	.text._Z10busyKernelPfii,"ax",@progbits
	.align	128
        .global         _Z10busyKernelPfii
        .type           _Z10busyKernelPfii,@function
        .size           _Z10busyKernelPfii,(.L_x_13 - _Z10busyKernelPfii)
        .other          _Z10busyKernelPfii,@"STO_CUDA_ENTRY STV_DEFAULT"
_Z10busyKernelPfii:
.text._Z10busyKernelPfii:
[----:B------:R-:W-:Y:S01]  /*0000*/  LDC R1, c[0x0][0x37c] ;  /* 0x0000df00ff017b82 */ /* 0x000fe20000000800 */
[----:B------:R-:W0:Y:S07]  /*0010*/  S2R R0, SR_TID.X ;  /* 0x0000000000007919 */ /* 0x000e2e0000002100 */
[----:B------:R-:W0:Y:S01]  /*0020*/  S2UR UR4, SR_CTAID.X ;  /* 0x00000000000479c3 */ /* 0x000e220000002500 */
[----:B------:R-:W1:Y:S07]  /*0030*/  LDCU UR5, c[0x0][0x388] ;  /* 0x00007100ff0577ac */ /* 0x000e6e0008000800 */
[----:B------:R-:W0:Y:S02]  /*0040*/  LDC R5, c[0x0][0x360] ;  /* 0x0000d800ff057b82 */ /* 0x000e240000000800 */
[----:B0-----:R-:W-:-:S05]  /*0050*/  IMAD R5, R5, UR4, R0 ;  /* 0x0000000405057c24 */ /* 0x001fca000f8e0200 */
[----:B-1----:R-:W-:-:S13]  /*0060*/  ISETP.GE.AND P0, PT, R5, UR5, PT ;  /* 0x0000000505007c0c */ /* 0x002fda000bf06270 */
[----:B------:R-:W-:Y:S05]  /*0070*/  @P0 EXIT ;  /* 0x000000000000094d */ /* 0x000fea0003800000 */
[----:B------:R-:W0:Y:S01]  /*0080*/  LDC.64 R2, c[0x0][0x380] ;  /* 0x0000e000ff027b82 */ /* 0x000e220000000a00 */
[----:B------:R-:W1:Y:S01]  /*0090*/  LDCU.64 UR8, c[0x0][0x358] ;  /* 0x00006b00ff0877ac */ /* 0x000e620008000a00 */
[----:B------:R-:W2:Y:S01]  /*00a0*/  LDCU UR4, c[0x0][0x38c] ;  /* 0x00007180ff0477ac */ /* 0x000ea20008000800 */
[----:B0-----:R-:W-:-:S05]  /*00b0*/  IMAD.WIDE R2, R5, 0x4, R2 ;  /* 0x0000000405027825 */ /* 0x001fca00078e0202 */
[----:B-1----:R0:W5:Y:S01]  /*00c0*/  LDG.E R7, desc[UR8][R2.64] ;  /* 0x0000000802077981 */ /* 0x002162000c1e1900 */
[----:B--2---:R-:W-:-:S09]  /*00d0*/  UISETP.GE.AND UP0, UPT, UR4, 0x1, UPT ;  /* 0x000000010400788c */ /* 0x004fd2000bf06270 */
[----:B0-----:R-:W-:Y:S05]  /*00e0*/  BRA.U !UP0, `(.L_x_0) ;  /* 0x0000000d08c47547 */ /* 0x001fea000b800000 */
[----:B------:R-:W-:-:S05]  /*00f0*/  UMOV UR4, URZ ;  /* 0x000000ff00047c82 */ /* 0x000fca0008000000 */
.L_x_11:
[C---:B-----5:R-:W-:Y:S01]  /*0100*/  FMUL R0, R7.reuse, 0.63661974668502807617 ;  /* 0x3f22f98307007820 */ /* 0x060fe20000400000 */
[----:B------:R-:W-:Y:S01]  /*0110*/  FSETP.GE.AND P0, PT, |R7|, 105615, PT ;  /* 0x47ce47800700780b */ /* 0x000fe20003f06200 */
[----:B------:R-:W-:Y:S04]  /*0120*/  BSSY.RECONVERGENT B0, `(.L_x_1) ;  /* 0x0000069000007945 */ /* 0x000fe80003800200 */
[----:B------:R-:W0:Y:S02]  /*0130*/  F2I.NTZ R0, R0 ;  /* 0x0000000000007305 */ /* 0x000e240000203100 */
[----:B0-----:R-:W-:-:S05]  /*0140*/  I2FP.F32.S32 R4, R0 ;  /* 0x0000000000047245 */ /* 0x001fca0000201400 */
[----:B------:R-:W-:-:S04]  /*0150*/  FFMA R5, R4, -1.5707962512969970703, R7 ;  /* 0xbfc90fda04057823 */ /* 0x000fc80000000007 */
[----:B------:R-:W-:-:S04]  /*0160*/  FFMA R5, R4, -7.5497894158615963534e-08, R5 ;  /* 0xb3a2216804057823 */ /* 0x000fc80000000005 */
[----:B------:R-:W-:Y:S01]  /*0170*/  FFMA R4, R4, -5.3903029534742383927e-15, R5 ;  /* 0xa7c234c504047823 */ /* 0x000fe20000000005 */
[----:B------:R-:W-:-:S03]  /*0180*/  IMAD.MOV.U32 R5, RZ, RZ, R0 ;  /* 0x000000ffff057224 */ /* 0x000fc600078e0000 */
[----:B------:R-:W-:Y:S01]  /*0190*/  IMAD.MOV.U32 R10, RZ, RZ, R4 ;  /* 0x000000ffff0a7224 */ /* 0x000fe200078e0004 */
[----:B------:R-:W-:Y:S06]  /*01a0*/  @!P0 BRA `(.L_x_2) ;  /* 0x0000000400808947 */ /* 0x000fec0003800000 */
[----:B------:R-:W-:-:S13]  /*01b0*/  FSETP.NEU.AND P0, PT, |R7|, +INF , PT ;  /* 0x7f8000000700780b */ /* 0x000fda0003f0d200 */
[----:B------:R-:W-:Y:S01]  /*01c0*/  @!P0 FMUL R10, RZ, R7 ;  /* 0x00000007ff0a8220 */ /* 0x000fe20000400000 */
[----:B------:R-:W-:Y:S01]  /*01d0*/  @!P0 IMAD.MOV.U32 R0, RZ, RZ, RZ ;  /* 0x000000ffff008224 */ /* 0x000fe200078e00ff */
[----:B------:R-:W-:Y:S06]  /*01e0*/  @!P0 BRA `(.L_x_2) ;  /* 0x0000000400708947 */ /* 0x000fec0003800000 */
[----:B------:R-:W-:Y:S01]  /*01f0*/  IMAD.SHL.U32 R8, R7, 0x100, RZ ;  /* 0x0000010007087824 */ /* 0x000fe200078e00ff */
[----:B------:R-:W0:Y:S01]  /*0200*/  LDCU.64 UR10, c[0x4][URZ] ;  /* 0x01000000ff0a77ac */ /* 0x000e220008000a00 */
[----:B------:R-:W-:Y:S02]  /*0210*/  IMAD.MOV.U32 R0, RZ, RZ, RZ ;  /* 0x000000ffff007224 */ /* 0x000fe400078e00ff */
[----:B------:R-:W-:Y:S01]  /*0220*/  IMAD.MOV.U32 R12, RZ, RZ, RZ ;  /* 0x000000ffff0c7224 */ /* 0x000fe200078e00ff */
[----:B------:R-:W-:Y:S01]  /*0230*/  LOP3.LUT R13, R8, 0x80000000, RZ, 0xfc, !PT ;  /* 0x80000000080d7812 */ /* 0x000fe200078efcff */
[----:B------:R-:W-:Y:S01]  /*0240*/  UMOV UR6, URZ ;  /* 0x000000ff00067c82 */ /* 0x000fe20008000000 */
[----:B------:R-:W-:-:S05]  /*0250*/  UMOV UR5, URZ ;  /* 0x000000ff00057c82 */ /* 0x000fca0008000000 */
.L_x_3:
[----:B0-----:R-:W-:Y:S01]  /*0260*/  IMAD.U32 R10, RZ, RZ, UR10 ;  /* 0x0000000aff0a7e24 */ /* 0x001fe2000f8e00ff */
[----:B------:R-:W-:-:S05]  /*0270*/  MOV R11, UR11 ;  /* 0x0000000b000b7c02 */ /* 0x000fca0008000f00 */
[----:B------:R-:W2:Y:S01]  /*0280*/  LDG.E.CONSTANT R8, desc[UR8][R10.64] ;  /* 0x000000080a087981 */ /* 0x000ea2000c1e9900 */
[----:B------:R-:W-:Y:S01]  /*0290*/  UIADD3 UR5, UPT, UPT, UR5, 0x1, URZ ;  /* 0x0000000105057890 */ /* 0x000fe2000fffe0ff */
[C---:B------:R-:W-:Y:S01]  /*02a0*/  ISETP.EQ.AND P0, PT, R12.reuse, RZ, PT ;  /* 0x000000ff0c00720c */ /* 0x040fe20003f02270 */
[----:B------:R-:W-:Y:S01]  /*02b0*/  UIADD3 UR10, UP1, UPT, UR10, 0x4, URZ ;  /* 0x000000040a0a7890 */ /* 0x000fe2000ff3e0ff */
[C---:B------:R-:W-:Y:S01]  /*02c0*/  ISETP.EQ.AND P1, PT, R12.reuse, 0x4, PT ;  /* 0x000000040c00780c */ /* 0x040fe20003f22270 */
[----:B------:R-:W-:Y:S01]  /*02d0*/  UISETP.NE.AND UP0, UPT, UR5, 0x6, UPT ;  /* 0x000000060500788c */ /* 0x000fe2000bf05270 */
[C---:B------:R-:W-:Y:S01]  /*02e0*/  ISETP.EQ.AND P2, PT, R12.reuse, 0x8, PT ;  /* 0x000000080c00780c */ /* 0x040fe20003f42270 */
[----:B------:R-:W-:Y:S01]  /*02f0*/  UIADD3.X UR11, UPT, UPT, URZ, UR11, URZ, UP1, !UPT ;  /* 0x0000000bff0b7290 */ /* 0x000fe20008ffe4ff */
[C---:B------:R-:W-:Y:S02]  /*0300*/  ISETP.EQ.AND P3, PT, R12.reuse, 0xc, PT ;  /* 0x0000000c0c00780c */ /* 0x040fe40003f62270 */
[----:B------:R-:W-:-:S02]  /*0310*/  ISETP.EQ.AND P4, PT, R12, 0x10, PT ;  /* 0x000000100c00780c */ /* 0x000fc40003f82270 */
[C---:B------:R-:W-:Y:S01]  /*0320*/  ISETP.EQ.AND P5, PT, R12.reuse, 0x14, PT ;  /* 0x000000140c00780c */ /* 0x040fe20003fa2270 */
[----:B------:R-:W-:Y:S02]  /*0330*/  VIADD R12, R12, 0x4 ;  /* 0x000000040c0c7836 */ /* 0x000fe40000000000 */
[----:B--2---:R-:W-:-:S03]  /*0340*/  IMAD.WIDE.U32 R8, R8, R13, RZ ;  /* 0x0000000d08087225 */ /* 0x004fc600078e00ff */
[----:B------:R-:W-:-:S04]  /*0350*/  IADD3 R8, P6, PT, R8, R0, RZ ;  /* 0x0000000008087210 */ /* 0x000fc80007fde0ff */
[----:B------:R-:W-:Y:S01]  /*0360*/  IADD3.X R0, PT, PT, R9, UR6, RZ, P6, !PT ;  /* 0x0000000609007c10 */ /* 0x000fe2000b7fe4ff */
[--C-:B------:R-:W-:Y:S02]  /*0370*/  @P0 IMAD.MOV.U32 R6, RZ, RZ, R8.reuse ;  /* 0x000000ffff060224 */ /* 0x100fe400078e0008 */
[--C-:B------:R-:W-:Y:S02]  /*0380*/  @P1 IMAD.MOV.U32 R16, RZ, RZ, R8.reuse ;  /* 0x000000ffff101224 */ /* 0x100fe400078e0008 */
[--C-:B------:R-:W-:Y:S02]  /*0390*/  @P2 IMAD.MOV.U32 R17, RZ, RZ, R8.reuse ;  /* 0x000000ffff112224 */ /* 0x100fe400078e0008 */
[--C-:B------:R-:W-:Y:S02]  /*03a0*/  @P3 IMAD.MOV.U32 R18, RZ, RZ, R8.reuse ;  /* 0x000000ffff123224 */ /* 0x100fe400078e0008 */
[--C-:B------:R-:W-:Y:S02]  /*03b0*/  @P4 IMAD.MOV.U32 R19, RZ, RZ, R8.reuse ;  /* 0x000000ffff134224 */ /* 0x100fe400078e0008 */
[----:B------:R-:W-:Y:S01]  /*03c0*/  @P5 IMAD.MOV.U32 R20, RZ, RZ, R8 ;  /* 0x000000ffff145224 */ /* 0x000fe200078e0008 */
[----:B------:R-:W-:Y:S06]  /*03d0*/  BRA.U UP0, `(.L_x_3) ;  /* 0xfffffffd00a07547 */ /* 0x000fec000b83ffff */
[----:B------:R-:W-:Y:S01]  /*03e0*/  SHF.R.U32.HI R8, RZ, 0x17, R7 ;  /* 0x00000017ff087819 */ /* 0x000fe20000011607 */
[----:B------:R-:W-:Y:S03]  /*03f0*/  BSSY.RECONVERGENT B1, `(.L_x_4) ;  /* 0x0000029000017945 */ /* 0x000fe60003800200 */
[C---:B------:R-:W-:Y:S02]  /*0400*/  LOP3.LUT R9, R8.reuse, 0xe0, RZ, 0xc0, !PT ;  /* 0x000000e008097812 */ /* 0x040fe400078ec0ff */
[----:B------:R-:W-:Y:S02]  /*0410*/  LOP3.LUT P6, RZ, R8, 0x1f, RZ, 0xc0, !PT ;  /* 0x0000001f08ff7812 */ /* 0x000fe400078cc0ff */
[----:B------:R-:W-:-:S04]  /*0420*/  IADD3 R9, PT, PT, R9, -0x80, RZ ;  /* 0xffffff8009097810 */ /* 0x000fc80007ffe0ff */
[----:B------:R-:W-:-:S05]  /*0430*/  SHF.R.U32.HI R9, RZ, 0x5, R9 ;  /* 0x00000005ff097819 */ /* 0x000fca0000011609 */
[----:B------:R-:W-:-:S05]  /*0440*/  IMAD.U32 R11, R9, -0x4, RZ ;  /* 0xfffffffc090b7824 */ /* 0x000fca00078e00ff */
[C---:B------:R-:W-:Y:S02]  /*0450*/  ISETP.EQ.AND P3, PT, R11.reuse, -0x18, PT ;  /* 0xffffffe80b00780c */ /* 0x040fe40003f62270 */
[C---:B------:R-:W-:Y:S02]  /*0460*/  ISETP.EQ.AND P4, PT, R11.reuse, -0x14, PT ;  /* 0xffffffec0b00780c */ /* 0x040fe40003f82270 */
[C---:B------:R-:W-:Y:S02]  /*0470*/  ISETP.EQ.AND P2, PT, R11.reuse, -0x10, PT ;  /* 0xfffffff00b00780c */ /* 0x040fe40003f42270 */
[C---:B------:R-:W-:Y:S02]  /*0480*/  ISETP.EQ.AND P1, PT, R11.reuse, -0xc, PT ;  /* 0xfffffff40b00780c */ /* 0x040fe40003f22270 */
[C---:B------:R-:W-:Y:S02]  /*0490*/  ISETP.EQ.AND P0, PT, R11.reuse, -0x8, PT ;  /* 0xfffffff80b00780c */ /* 0x040fe40003f02270 */
[----:B------:R-:W-:-:S03]  /*04a0*/  ISETP.EQ.AND P5, PT, R11, RZ, PT ;  /* 0x000000ff0b00720c */ /* 0x000fc60003fa2270 */
[--C-:B------:R-:W-:Y:S01]  /*04b0*/  @P3 IMAD.MOV.U32 R9, RZ, RZ, R6.reuse ;  /* 0x000000ffff093224 */ /* 0x100fe200078e0006 */
[C---:B------:R-:W-:Y:S01]  /*04c0*/  ISETP.EQ.AND P3, PT, R11.reuse, -0x4, PT ;  /* 0xfffffffc0b00780c */ /* 0x040fe20003f62270 */
[----:B------:R-:W-:Y:S02]  /*04d0*/  @P4 IMAD.MOV.U32 R10, RZ, RZ, R6 ;  /* 0x000000ffff0a4224 */ /* 0x000fe400078e0006 */
[----:B------:R-:W-:Y:S01]  /*04e0*/  @P4 IMAD.MOV.U32 R9, RZ, RZ, R16 ;  /* 0x000000ffff094224 */ /* 0x000fe200078e0010 */
[----:B------:R-:W-:Y:S01]  /*04f0*/  ISETP.EQ.AND P4, PT, R11, 0x4, PT ;  /* 0x000000040b00780c */ /* 0x000fe20003f82270 */
[----:B------:R-:W-:Y:S02]  /*0500*/  @P2 IMAD.MOV.U32 R9, RZ, RZ, R17 ;  /* 0x000000ffff092224 */ /* 0x000fe400078e0011 */
[----:B------:R-:W-:Y:S02]  /*0510*/  @P1 IMAD.MOV.U32 R9, RZ, RZ, R18 ;  /* 0x000000ffff091224 */ /* 0x000fe400078e0012 */
[----:B------:R-:W-:-:S02]  /*0520*/  @P0 IMAD.MOV.U32 R9, RZ, RZ, R19 ;  /* 0x000000ffff090224 */ /* 0x000fc400078e0013 */
[----:B------:R-:W-:Y:S01]  /*0530*/  @P2 IMAD.MOV.U32 R10, RZ, RZ, R16 ;  /* 0x000000ffff0a2224 */ /* 0x000fe200078e0010 */
[----:B------:R-:W-:Y:S01]  /*0540*/  @P1 MOV R10, R17 ;  /* 0x00000011000a1202 */ /* 0x000fe20000000f00 */
[----:B------:R-:W-:Y:S01]  /*0550*/  @P3 IMAD.MOV.U32 R9, RZ, RZ, R20 ;  /* 0x000000ffff093224 */ /* 0x000fe200078e0014 */
[----:B------:R-:W-:Y:S01]  /*0560*/  @P5 MOV R9, R0 ;  /* 0x0000000000095202 */ /* 0x000fe20000000f00 */
[----:B------:R-:W-:Y:S02]  /*0570*/  @P0 IMAD.MOV.U32 R10, RZ, RZ, R18 ;  /* 0x000000ffff0a0224 */ /* 0x000fe400078e0012 */
[----:B------:R-:W-:Y:S02]  /*0580*/  @P3 IMAD.MOV.U32 R10, RZ, RZ, R19 ;  /* 0x000000ffff0a3224 */ /* 0x000fe400078e0013 */
[----:B------:R-:W-:Y:S02]  /*0590*/  @P5 IMAD.MOV.U32 R10, RZ, RZ, R20 ;  /* 0x000000ffff0a5224 */ /* 0x000fe400078e0014 */
[----:B------:R-:W-:-:S02]  /*05a0*/  @P4 IMAD.MOV.U32 R10, RZ, RZ, R0 ;  /* 0x000000ffff0a4224 */ /* 0x000fc400078e0000 */
[----:B------:R-:W-:Y:S01]  /*05b0*/  IMAD.MOV.U32 R12, RZ, RZ, R9 ;  /* 0x000000ffff0c7224 */ /* 0x000fe200078e0009 */
[----:B------:R-:W-:Y:S06]  /*05c0*/  @!P6 BRA `(.L_x_5) ;  /* 0x00000000002ce947 */ /* 0x000fec0003800000 */
[----:B------:R-:W-:Y:S02]  /*05d0*/  @P2 IMAD.MOV.U32 R9, RZ, RZ, R6 ;  /* 0x000000ffff092224 */ /* 0x000fe400078e0006 */
[----:B------:R-:W-:Y:S02]  /*05e0*/  @P1 IMAD.MOV.U32 R9, RZ, RZ, R16 ;  /* 0x000000ffff091224 */ /* 0x000fe400078e0010 */
[----:B------:R-:W-:Y:S01]  /*05f0*/  @P0 IMAD.MOV.U32 R9, RZ, RZ, R17 ;  /* 0x000000ffff090224 */ /* 0x000fe200078e0011 */
[----:B------:R-:W-:Y:S01]  /*0600*/  ISETP.EQ.AND P0, PT, R11, 0x8, PT ;  /* 0x000000080b00780c */ /* 0x000fe20003f02270 */
[----:B------:R-:W-:Y:S01]  /*0610*/  @P3 IMAD.MOV.U32 R9, RZ, RZ, R18 ;  /* 0x000000ffff093224 */ /* 0x000fe200078e0012 */
[----:B------:R-:W-:Y:S01]  /*0620*/  @P5 MOV R9, R19 ;  /* 0x0000001300095202 */ /* 0x000fe20000000f00 */
[----:B------:R-:W-:Y:S01]  /*0630*/  @P4 IMAD.MOV.U32 R9, RZ, RZ, R20 ;  /* 0x000000ffff094224 */ /* 0x000fe200078e0014 */
[----:B------:R-:W-:-:S04]  /*0640*/  LOP3.LUT R11, R8, 0x1f, RZ, 0xc0, !PT ;  /* 0x0000001f080b7812 */ /* 0x000fc800078ec0ff */
[----:B------:R-:W-:-:S05]  /*0650*/  SHF.L.W.U32.HI R12, R10, R11, R12 ;  /* 0x0000000b0a0c7219 */ /* 0x000fca0000010e0c */
[----:B------:R-:W-:-:S05]  /*0660*/  @P0 IMAD.MOV.U32 R9, RZ, RZ, R0 ;  /* 0x000000ffff090224 */ /* 0x000fca00078e0000 */
[----:B------:R-:W-:-:S07]  /*0670*/  SHF.L.W.U32.HI R10, R9, R11, R10 ;  /* 0x0000000b090a7219 */ /* 0x000fce0000010e0a */
.L_x_5:
[----:B------:R-:W-:Y:S05]  /*0680*/  BSYNC.RECONVERGENT B1 ;  /* 0x0000000000017941 */ /* 0x000fea0003800200 */
.L_x_4:
[C---:B------:R-:W-:Y:S01]  /*0690*/  SHF.L.W.U32.HI R13, R10.reuse, 0x2, R12 ;  /* 0x000000020a0d7819 */ /* 0x040fe20000010e0c */
[----:B------:R-:W-:Y:S01]  /*06a0*/  IMAD.SHL.U32 R10, R10, 0x4, RZ ;  /* 0x000000040a0a7824 */ /* 0x000fe200078e00ff */
[----:B------:R-:W-:Y:S01]  /*06b0*/  UMOV UR6, 0x54442d19 ;  /* 0x54442d1900067882 */ /* 0x000fe20000000000 */
[----:B------:R-:W-:Y:S01]  /*06c0*/  UMOV UR7, 0x3bf921fb ;  /* 0x3bf921fb00077882 */ /* 0x000fe20000000000 */
[----:B------:R-:W-:Y:S02]  /*06d0*/  SHF.R.S32.HI R0, RZ, 0x1f, R13 ;  /* 0x0000001fff007819 */ /* 0x000fe4000001140d */
[----:B------:R-:W-:Y:S02]  /*06e0*/  ISETP.GE.AND P0, PT, R7, RZ, PT ;  /* 0x000000ff0700720c */ /* 0x000fe40003f06270 */
[C---:B------:R-:W-:Y:S02]  /*06f0*/  LOP3.LUT R10, R0.reuse, R10, RZ, 0x3c, !PT ;  /* 0x0000000a000a7212 */ /* 0x040fe400078e3cff */
[----:B------:R-:W-:-:S02]  /*0700*/  LOP3.LUT R11, R0, R13, RZ, 0x3c, !PT ;  /* 0x0000000d000b7212 */ /* 0x000fc400078e3cff */
[----:B------:R-:W-:Y:S02]  /*0710*/  SHF.R.U32.HI R0, RZ, 0x1e, R12 ;  /* 0x0000001eff007819 */ /* 0x000fe4000001160c */
[----:B------:R-:W0:Y:S01]  /*0720*/  I2F.F64.S64 R8, R10 ;  /* 0x0000000a00087312 */ /* 0x000e220000301c00 */
[C---:B------:R-:W-:Y:S02]  /*0730*/  LOP3.LUT R12, R13.reuse, R7, RZ, 0x3c, !PT ;  /* 0x000000070d0c7212 */ /* 0x040fe400078e3cff */
[----:B------:R-:W-:Y:S02]  /*0740*/  LEA.HI R0, R13, R0, RZ, 0x1 ;  /* 0x000000000d007211 */ /* 0x000fe400078f08ff */
[----:B------:R-:W-:-:S03]  /*0750*/  ISETP.GE.AND P1, PT, R12, RZ, PT ;  /* 0x000000ff0c00720c */ /* 0x000fc60003f26270 */
[----:B------:R-:W-:-:S04]  /*0760*/  IMAD.MOV R12, RZ, RZ, -R0 ;  /* 0x000000ffff0c7224 */ /* 0x000fc800078e0a00 */
[----:B------:R-:W-:Y:S01]  /*0770*/  @!P0 IMAD.MOV.U32 R0, RZ, RZ, R12 ;  /* 0x000000ffff008224 */ /* 0x000fe200078e000c */
[----:B0-----:R-:W-:-:S10]  /*0780*/  DMUL R8, R8, UR6 ;  /* 0x0000000608087c28 */ /* 0x001fd40008000000 */
[----:B------:R-:W0:Y:S02]  /*0790*/  F2F.F32.F64 R8, R8 ;  /* 0x0000000800087310 */ /* 0x000e240000301000 */
[----:B0-----:R-:W-:-:S07]  /*07a0*/  FSEL R10, -R8, R8, !P1 ;  /* 0x00000008080a7208 */ /* 0x001fce0004800100 */
.L_x_2:
[----:B------:R-:W-:Y:S05]  /*07b0*/  BSYNC.RECONVERGENT B0 ;  /* 0x0000000000007941 */ /* 0x000fea0003800200 */
.L_x_1:
[----:B------:R-:W-:Y:S02]  /*07c0*/  IMAD.MOV.U32 R15, RZ, RZ, 0x37cbac00 ;  /* 0x37cbac00ff0f7424 */ /* 0x000fe400078e00ff */
[----:B------:R-:W-:Y:S01]  /*07d0*/  FMUL R8, R10, R10 ;  /* 0x0000000a0a087220 */ /* 0x000fe20000400000 */
[----:B------:R-:W-:Y:S01]  /*07e0*/  LOP3.LUT R11, R0, 0x1, RZ, 0xc0, !PT ;  /* 0x00000001000b7812 */ /* 0x000fe200078ec0ff */
[----:B------:R-:W-:Y:S01]  /*07f0*/  IMAD.MOV.U32 R13, RZ, RZ, 0x3effffff ;  /* 0x3effffffff0d7424 */ /* 0x000fe200078e00ff */
[----:B------:R-:W-:Y:S01]  /*0800*/  MOV R14, 0x3d2aaabb ;  /* 0x3d2aaabb000e7802 */ /* 0x000fe20000000f00 */
[----:B------:R-:W-:Y:S01]  /*0810*/  FFMA R9, R8, R15, -0.0013887860113754868507 ;  /* 0xbab607ed08097423 */ /* 0x000fe2000000000f */
[----:B------:R-:W-:Y:S01]  /*0820*/  ISETP.NE.U32.AND P0, PT, R11, 0x1, PT ;  /* 0x000000010b00780c */ /* 0x000fe20003f05070 */
[----:B------:R-:W-:Y:S01]  /*0830*/  BSSY.RECONVERGENT B0, `(.L_x_6) ;  /* 0x0000068000007945 */ /* 0x000fe20003800200 */
[----:B------:R-:W-:Y:S02]  /*0840*/  LOP3.LUT P1, RZ, R0, 0x2, RZ, 0xc0, !PT ;  /* 0x0000000200ff7812 */ /* 0x000fe4000782c0ff */
[----:B------:R-:W-:-:S02]  /*0850*/  FSEL R9, R9, -0.00019574658654164522886, !P0 ;  /* 0xb94d415309097808 */ /* 0x000fc40004000000 */
[----:B------:R-:W-:Y:S02]  /*0860*/  FSEL R11, R14, 0.0083327032625675201416, !P0 ;  /* 0x3c0885e40e0b7808 */ /* 0x000fe40004000000 */
[----:B------:R-:W-:Y:S02]  /*0870*/  FSEL R0, R10, 1, P0 ;  /* 0x3f8000000a007808 */ /* 0x000fe40000000000 */
[----:B------:R-:W-:Y:S01]  /*0880*/  FSEL R10, -R13, -0.16666662693023681641, !P0 ;  /* 0xbe2aaaa80d0a7808 */ /* 0x000fe20004000100 */
[C---:B------:R-:W-:Y:S01]  /*0890*/  FFMA R11, R8.reuse, R9, R11 ;  /* 0x00000009080b7223 */ /* 0x040fe2000000000b */
[----:B------:R-:W-:Y:S01]  /*08a0*/  FSETP.GE.AND P0, PT, |R7|, 105615, PT ;  /* 0x47ce47800700780b */ /* 0x000fe20003f06200 */
[C---:B------:R-:W-:Y:S02]  /*08b0*/  FFMA R9, R8.reuse, R0, RZ ;  /* 0x0000000008097223 */ /* 0x040fe400000000ff */
[----:B------:R-:W-:-:S04]  /*08c0*/  FFMA R10, R8, R11, R10 ;  /* 0x0000000b080a7223 */ /* 0x000fc8000000000a */
[----:B------:R-:W-:-:S04]  /*08d0*/  FFMA R12, R9, R10, R0 ;  /* 0x0000000a090c7223 */ /* 0x000fc80000000000 */
[----:B------:R-:W-:Y:S02]  /*08e0*/  @P1 FADD R12, RZ, -R12 ;  /* 0x8000000cff0c1221 */ /* 0x000fe40000000000 */
[----:B------:R-:W-:Y:S05]  /*08f0*/  @!P0 BRA `(.L_x_7) ;  /* 0x00000004006c8947 */ /* 0x000fea0003800000 */
[----:B------:R-:W-:-:S13]  /*0900*/  FSETP.NEU.AND P0, PT, |R7|, +INF , PT ;  /* 0x7f8000000700780b */ /* 0x000fda0003f0d200 */
[----:B------:R-:W-:Y:S01]  /*0910*/  @!P0 FMUL R4, RZ, R7 ;  /* 0x00000007ff048220 */ /* 0x000fe20000400000 */
[----:B------:R-:W-:Y:S01]  /*0920*/  @!P0 IMAD.MOV.U32 R5, RZ, RZ, RZ ;  /* 0x000000ffff058224 */ /* 0x000fe200078e00ff */
[----:B------:R-:W-:Y:S06]  /*0930*/  @!P0 BRA `(.L_x_7) ;  /* 0x00000004005c8947 */ /* 0x000fec0003800000 */
[----:B------:R-:W0:Y:S01]  /*0940*/  LDC.64 R4, c[0x4][RZ] ;  /* 0x01000000ff047b82 */ /* 0x000e220000000a00 */
[----:B------:R-:W-:Y:S01]  /*0950*/  IMAD.SHL.U32 R0, R7, 0x100, RZ ;  /* 0x0000010007007824 */ /* 0x000fe200078e00ff */
[----:B------:R-:W-:Y:S01]  /*0960*/  UMOV UR5, URZ ;  /* 0x000000ff00057c82 */ /* 0x000fe20008000000 */
[----:B------:R-:W-:Y:S02]  /*0970*/  IMAD.MOV.U32 R21, RZ, RZ, RZ ;  /* 0x000000ffff157224 */ /* 0x000fe400078e00ff */
[----:B------:R-:W-:Y:S01]  /*0980*/  IMAD.MOV.U32 R23, RZ, RZ, RZ ;  /* 0x000000ffff177224 */ /* 0x000fe200078e00ff */
[----:B------:R-:W-:-:S07]  /*0990*/  LOP3.LUT R25, R0, 0x80000000, RZ, 0xfc, !PT ;  /* 0x8000000000197812 */ /* 0x000fce00078efcff */
.L_x_8:
[----:B0-----:R-:W-:-:S06]  /*09a0*/  IMAD.WIDE.U32 R8, R23, 0x4, R4 ;  /* 0x0000000417087825 */ /* 0x001fcc00078e0004 */
[----:B------:R-:W2:Y:S01]  /*09b0*/  LDG.E.CONSTANT R8, desc[UR8][R8.64] ;  /* 0x0000000808087981 */ /* 0x000ea2000c1e9900 */
[C---:B------:R-:W-:Y:S01]  /*09c0*/  IMAD.SHL.U32 R0, R23.reuse, 0x4, RZ ;  /* 0x0000000417007824 */ /* 0x040fe200078e00ff */
[----:B------:R-:W-:-:S04]  /*09d0*/  IADD3 R23, PT, PT, R23, 0x1, RZ ;  /* 0x0000000117177810 */ /* 0x000fc80007ffe0ff */
[C---:B------:R-:W-:Y:S02]  /*09e0*/  ISETP.EQ.AND P0, PT, R0.reuse, RZ, PT ;  /* 0x000000ff0000720c */ /* 0x040fe40003f02270 */
[C---:B------:R-:W-:Y:S02]  /*09f0*/  ISETP.EQ.AND P5, PT, R0.reuse, 0x4, PT ;  /* 0x000000040000780c */ /* 0x040fe40003fa2270 */
[C---:B------:R-:W-:Y:S02]  /*0a00*/  ISETP.EQ.AND P4, PT, R0.reuse, 0x8, PT ;  /* 0x000000080000780c */ /* 0x040fe40003f82270 */
[C---:B------:R-:W-:Y:S02]  /*0a10*/  ISETP.EQ.AND P3, PT, R0.reuse, 0xc, PT ;  /* 0x0000000c0000780c */ /* 0x040fe40003f62270 */
[C---:B------:R-:W-:Y:S02]  /*0a20*/  ISETP.EQ.AND P2, PT, R0.reuse, 0x10, PT ;  /* 0x000000100000780c */ /* 0x040fe40003f42270 */
[----:B------:R-:W-:Y:S01]  /*0a30*/  ISETP.EQ.AND P1, PT, R0, 0x14, PT ;  /* 0x000000140000780c */ /* 0x000fe20003f22270 */
[----:B--2---:R-:W-:-:S03]  /*0a40*/  IMAD.WIDE.U32 R10, R8, R25, RZ ;  /* 0x00000019080a7225 */ /* 0x004fc600078e00ff */
[----:B------:R-:W-:-:S04]  /*0a50*/  IADD3 R0, P6, PT, R10, R21, RZ ;  /* 0x000000150a007210 */ /* 0x000fc80007fde0ff */
[----:B------:R-:W-:Y:S01]  /*0a60*/  IADD3.X R21, PT, PT, R11, UR5, RZ, P6, !PT ;  /* 0x000000050b157c10 */ /* 0x000fe2000b7fe4ff */
[--C-:B------:R-:W-:Y:S01]  /*0a70*/  @P0 IMAD.MOV.U32 R6, RZ, RZ, R0.reuse ;  /* 0x000000ffff060224 */ /* 0x100fe200078e0000 */
[----:B------:R-:W-:Y:S01]  /*0a80*/  ISETP.NE.AND P6, PT, R23, 0x6, PT ;  /* 0x000000061700780c */ /* 0x000fe20003fc5270 */
[--C-:B------:R-:W-:Y:S02]  /*0a90*/  @P5 IMAD.MOV.U32 R16, RZ, RZ, R0.reuse ;  /* 0x000000ffff105224 */ /* 0x100fe400078e0000 */
[--C-:B------:R-:W-:Y:S02]  /*0aa0*/  @P4 IMAD.MOV.U32 R17, RZ, RZ, R0.reuse ;  /* 0x000000ffff114224 */ /* 0x100fe400078e0000 */
[--C-:B------:R-:W-:Y:S02]  /*0ab0*/  @P3 IMAD.MOV.U32 R18, RZ, RZ, R0.reuse ;  /* 0x000000ffff123224 */ /* 0x100fe400078e0000 */
[--C-:B------:R-:W-:Y:S02]  /*0ac0*/  @P2 IMAD.MOV.U32 R19, RZ, RZ, R0.reuse ;  /* 0x000000ffff132224 */ /* 0x100fe400078e0000 */
[----:B------:R-:W-:-:S04]  /*0ad0*/  @P1 IMAD.MOV.U32 R20, RZ, RZ, R0 ;  /* 0x000000ffff141224 */ /* 0x000fc800078e0000 */
[----:B------:R-:W-:Y:S05]  /*0ae0*/  @P6 BRA `(.L_x_8) ;  /* 0xfffffffc00ac6947 */ /* 0x000fea000383ffff */
        /* <DEDUP_REMOVED lines=12> */
[----:B------:R-:W-:-:S03]  /*0bb0*/  ISETP.EQ.AND P5, PT, R9, 0x4, PT ;  /* 0x000000040900780c */ /* 0x000fc60003fa2270 */
[--C-:B------:R-:W-:Y:S01]  /*0bc0*/  @P3 IMAD.MOV.U32 R0, RZ, RZ, R6.reuse ;  /* 0x000000ffff003224 */ /* 0x100fe200078e0006 */
[C---:B------:R-:W-:Y:S01]  /*0bd0*/  ISETP.EQ.AND P3, PT, R9.reuse, -0x4, PT ;  /* 0xfffffffc0900780c */ /* 0x040fe20003f62270 */
[----:B------:R-:W-:Y:S02]  /*0be0*/  @P4 IMAD.MOV.U32 R4, RZ, RZ, R6 ;  /* 0x000000ffff044224 */ /* 0x000fe400078e0006 */
[--C-:B------:R-:W-:Y:S01]  /*0bf0*/  @P4 IMAD.MOV.U32 R0, RZ, RZ, R16.reuse ;  /* 0x000000ffff004224 */ /* 0x100fe200078e0010 */
[----:B------:R-:W-:Y:S01]  /*0c00*/  ISETP.EQ.AND P4, PT, R9, RZ, PT ;  /* 0x000000ff0900720c */ /* 0x000fe20003f82270 */
[----:B------:R-:W-:Y:S01]  /*0c10*/  @P2 IMAD.MOV.U32 R4, RZ, RZ, R16 ;  /* 0x000000ffff042224 */ /* 0x000fe200078e0010 */
[----:B------:R-:W-:Y:S01]  /*0c20*/  @P1 MOV R4, R17 ;  /* 0x0000001100041202 */ /* 0x000fe20000000f00 */
[----:B------:R-:W-:Y:S02]  /*0c30*/  @P2 IMAD.MOV.U32 R0, RZ, RZ, R17 ;  /* 0x000000ffff002224 */ /* 0x000fe400078e0011 */
[----:B------:R-:W-:-:S02]  /*0c40*/  @P1 IMAD.MOV.U32 R0, RZ, RZ, R18 ;  /* 0x000000ffff001224 */ /* 0x000fc400078e0012 */
[----:B------:R-:W-:Y:S02]  /*0c50*/  @P0 IMAD.MOV.U32 R4, RZ, RZ, R18 ;  /* 0x000000ffff040224 */ /* 0x000fe400078e0012 */
[--C-:B------:R-:W-:Y:S02]  /*0c60*/  @P0 IMAD.MOV.U32 R0, RZ, RZ, R19.reuse ;  /* 0x000000ffff000224 */ /* 0x100fe400078e0013 */
[----:B------:R-:W-:Y:S02]  /*0c70*/  @P3 IMAD.MOV.U32 R4, RZ, RZ, R19 ;  /* 0x000000ffff043224 */ /* 0x000fe400078e0013 */
[--C-:B------:R-:W-:Y:S01]  /*0c80*/  @P3 IMAD.MOV.U32 R0, RZ, RZ, R20.reuse ;  /* 0x000000ffff003224 */ /* 0x100fe200078e0014 */
[----:B------:R-:W-:Y:S01]  /*0c90*/  @P4 MOV R0, R21 ;  /* 0x0000001500004202 */ /* 0x000fe20000000f00 */
[----:B------:R-:W-:Y:S02]  /*0ca0*/  @P4 IMAD.MOV.U32 R4, RZ, RZ, R20 ;  /* 0x000000ffff044224 */ /* 0x000fe400078e0014 */
[----:B------:R-:W-:Y:S01]  /*0cb0*/  @P5 IMAD.MOV.U32 R4, RZ, RZ, R21 ;  /* 0x000000ffff045224 */ /* 0x000fe200078e0015 */
[----:B------:R-:W-:Y:S06]  /*0cc0*/  @!P6 BRA `(.L_x_10) ;  /* 0x00000000002ce947 */ /* 0x000fec0003800000 */
[----:B------:R-:W-:Y:S02]  /*0cd0*/  @P2 IMAD.MOV.U32 R5, RZ, RZ, R6 ;  /* 0x000000ffff052224 */ /* 0x000fe400078e0006 */
[----:B------:R-:W-:Y:S02]  /*0ce0*/  @P1 IMAD.MOV.U32 R5, RZ, RZ, R16 ;  /* 0x000000ffff051224 */ /* 0x000fe400078e0010 */
[----:B------:R-:W-:Y:S01]  /*0cf0*/  @P0 IMAD.MOV.U32 R5, RZ, RZ, R17 ;  /* 0x000000ffff050224 */ /* 0x000fe200078e0011 */
[----:B------:R-:W-:Y:S01]  /*0d00*/  ISETP.EQ.AND P0, PT, R9, 0x8, PT ;  /* 0x000000080900780c */ /* 0x000fe20003f02270 */
[----:B------:R-:W-:Y:S01]  /*0d10*/  @P3 IMAD.MOV.U32 R5, RZ, RZ, R18 ;  /* 0x000000ffff053224 */ /* 0x000fe200078e0012 */
[----:B------:R-:W-:Y:S01]  /*0d20*/  LOP3.LUT R9, R8, 0x1f, RZ, 0xc0, !PT ;  /* 0x0000001f08097812 */ /* 0x000fe200078ec0ff */
[----:B------:R-:W-:Y:S01]  /*0d30*/  @P4 IMAD.MOV.U32 R5, RZ, RZ, R19 ;  /* 0x000000ffff054224 */ /* 0x000fe200078e0013 */
[----:B------:R-:W-:Y:S02]  /*0d40*/  @P5 MOV R5, R20 ;  /* 0x0000001400055202 */ /* 0x000fe40000000f00 */
[----:B------:R-:W-:-:S07]  /*0d50*/  SHF.L.W.U32.HI R0, R4, R9, R0 ;  /* 0x0000000904007219 */ /* 0x000fce0000010e00 */
[----:B------:R-:W-:-:S05]  /*0d60*/  @P0 IMAD.MOV.U32 R5, RZ, RZ, R21 ;  /* 0x000000ffff050224 */ /* 0x000fca00078e0015 */
[----:B------:R-:W-:-:S07]  /*0d70*/  SHF.L.W.U32.HI R4, R5, R9, R4 ;  /* 0x0000000905047219 */ /* 0x000fce0000010e04 */
.L_x_10:
[----:B------:R-:W-:Y:S05]  /*0d80*/  BSYNC.RECONVERGENT B1 ;  /* 0x0000000000017941 */ /* 0x000fea0003800200 */
.L_x_9:
        /* <DEDUP_REMOVED lines=9> */
[C---:B------:R-:W-:Y:S02]  /*0e20*/  LOP3.LUT R7, R5.reuse, R7, RZ, 0x3c, !PT ;  /* 0x0000000705077212 */ /* 0x040fe400078e3cff */
[----:B------:R-:W0:Y:S01]  /*0e30*/  I2F.F64.S64 R8, R8 ;  /* 0x0000000800087312 */ /* 0x000e220000301c00 */
[----:B------:R-:W-:Y:S02]  /*0e40*/  LEA.HI R5, R5, R0, RZ, 0x1 ;  /* 0x0000000005057211 */ /* 0x000fe400078f08ff */
[----:B------:R-:W-:-:S03]  /*0e50*/  ISETP.GE.AND P0, PT, R7, RZ, PT ;  /* 0x000000ff0700720c */ /* 0x000fc60003f06270 */
[----:B------:R-:W-:-:S04]  /*0e60*/  IMAD.MOV R0, RZ, RZ, -R5 ;  /* 0x000000ffff007224 */ /* 0x000fc800078e0a05 */
[----:B------:R-:W-:Y:S01]  /*0e70*/  @!P1 IMAD.MOV.U32 R5, RZ, RZ, R0 ;  /* 0x000000ffff059224 */ /* 0x000fe200078e0000 */
[----:B0-----:R-:W-:-:S10]  /*0e80*/  DMUL R10, R8, UR6 ;  /* 0x00000006080a7c28 */ /* 0x001fd40008000000 */
[----:B------:R-:W0:Y:S02]  /*0e90*/  F2F.F32.F64 R10, R10 ;  /* 0x0000000a000a7310 */ /* 0x000e240000301000 */
[----:B0-----:R-:W-:-:S07]  /*0ea0*/  FSEL R4, -R10, R10, !P0 ;  /* 0x0000000a0a047208 */ /* 0x001fce0004000100 */
.L_x_7:
[----:B------:R-:W-:Y:S05]  /*0eb0*/  BSYNC.RECONVERGENT B0 ;  /* 0x0000000000007941 */ /* 0x000fea0003800200 */
.L_x_6:
[----:B------:R-:W-:Y:S01]  /*0ec0*/  FMUL R7, R4, R4 ;  /* 0x0000000404077220 */ /* 0x000fe20000400000 */
[C---:B------:R-:W-:Y:S01]  /*0ed0*/  LOP3.LUT R0, R5.reuse, 0x1, RZ, 0xc0, !PT ;  /* 0x0000000105007812 */ /* 0x040fe200078ec0ff */
[----:B------:R-:W0:Y:S01]  /*0ee0*/  LDCU UR5, c[0x0][0x38c] ;  /* 0x00007180ff0577ac */ /* 0x000e220008000800 */
[----:B------:R-:W-:Y:S02]  /*0ef0*/  VIADD R5, R5, 0x1 ;  /* 0x0000000105057836 */ /* 0x000fe40000000000 */
[----:B------:R-:W-:Y:S01]  /*0f00*/  FFMA R15, R7, R15, -0.0013887860113754868507 ;  /* 0xbab607ed070f7423 */ /* 0x000fe2000000000f */
[----:B------:R-:W-:Y:S01]  /*0f10*/  ISETP.NE.U32.AND P0, PT, R0, 0x1, PT ;  /* 0x000000010000780c */ /* 0x000fe20003f05070 */
[----:B------:R-:W-:Y:S01]  /*0f20*/  UIADD3 UR4, UPT, UPT, UR4, 0x1, URZ ;  /* 0x0000000104047890 */ /* 0x000fe2000fffe0ff */
[----:B------:R-:W-:Y:S02]  /*0f30*/  LOP3.LUT P1, RZ, R5, 0x2, RZ, 0xc0, !PT ;  /* 0x0000000205ff7812 */ /* 0x000fe4000782c0ff */
[----:B------:R-:W-:-:S02]  /*0f40*/  FSEL R14, R14, 0.0083327032625675201416, P0 ;  /* 0x3c0885e40e0e7808 */ /* 0x000fc40000000000 */
[----:B------:R-:W-:Y:S02]  /*0f50*/  FSEL R0, R15, -0.00019574658654164522886, P0 ;  /* 0xb94d41530f007808 */ /* 0x000fe40000000000 */
[----:B------:R-:W-:-:S03]  /*0f60*/  FSEL R13, -R13, -0.16666662693023681641, P0 ;  /* 0xbe2aaaa80d0d7808 */ /* 0x000fc60000000100 */
[C---:B------:R-:W-:Y:S01]  /*0f70*/  FFMA R14, R7.reuse, R0, R14 ;  /* 0x00000000070e7223 */ /* 0x040fe2000000000e */
[----:B------:R-:W-:Y:S01]  /*0f80*/  FSEL R0, R4, 1, !P0 ;  /* 0x3f80000004007808 */ /* 0x000fe20004000000 */
[----:B0-----:R-:W-:Y:S02]  /*0f90*/  UISETP.NE.AND UP0, UPT, UR4, UR5, UPT ;  /* 0x000000050400728c */ /* 0x001fe4000bf05270 */
[C---:B------:R-:W-:Y:S02]  /*0fa0*/  FFMA R13, R7.reuse, R14, R13 ;  /* 0x0000000e070d7223 */ /* 0x040fe4000000000d */
[----:B------:R-:W-:-:S04]  /*0fb0*/  FFMA R7, R7, R0, RZ ;  /* 0x0000000007077223 */ /* 0x000fc800000000ff */
[----:B------:R-:W-:-:S04]  /*0fc0*/  FFMA R7, R7, R13, R0 ;  /* 0x0000000d07077223 */ /* 0x000fc80000000000 */
[----:B------:R-:W-:-:S04]  /*0fd0*/  @P1 FADD R7, RZ, -R7 ;  /* 0x80000007ff071221 */ /* 0x000fc80000000000 */
[----:B------:R-:W-:Y:S01]  /*0fe0*/  FFMA R7, R12, R7, 1 ;  /* 0x3f8000000c077423 */ /* 0x000fe20000000007 */
[----:B------:R-:W-:Y:S06]  /*0ff0*/  BRA.U UP0, `(.L_x_11) ;  /* 0xfffffff100407547 */ /* 0x000fec000b83ffff */
.L_x_0:
[----:B-----5:R-:W-:Y:S01]  /*1000*/  STG.E desc[UR8][R2.64], R7 ;  /* 0x0000000702007986 */ /* 0x020fe2000c101908 */
[----:B------:R-:W-:Y:S05]  /*1010*/  EXIT ;  /* 0x000000000000794d */ /* 0x000fea0003800000 */
.L_x_12:
[----:B------:R-:W-:-:S00]  /*1020*/  BRA `(.L_x_12) ;  /* 0xfffffffc00fc7947 */ /* 0x000fc0000383ffff */
[----:B------:R-:W-:-:S00]  /*1030*/  NOP ;  /* 0x0000000000007918 */ /* 0x000fc00000000000 */
        /* <DEDUP_REMOVED lines=12> */
.L_x_13:


//--------------------- .nv.global.init           --------------------------
	.section	.nv.global.init,"aw",@progbits
	.align	4
.nv.global.init:
	.type		__cudart_i2opi_f,@object
	.size		__cudart_i2opi_f,(.L_0 - __cudart_i2opi_f)
__cudart_i2opi_f:
        /*0000*/ 	.byte	0x41, 0x90, 0x43, 0x3c, 0x99, 0x95, 0x62, 0xdb, 0xc0, 0xdd, 0x34, 0xf5, 0xd1, 0x57, 0x27, 0xfc
        /*0010*/ 	.byte	0x29, 0x15, 0x44, 0x4e, 0x6e, 0x83, 0xf9, 0xa2
.L_0:


//--------------------- .nv.shared.reserved.0     --------------------------
	.section	.nv.shared.reserved.0,"aw",@nobits
	.weak		__nv_reservedSMEM_offset_0_alias
	.size		__nv_reservedSMEM_offset_0_alias, 0, 64
	.other		__nv_reservedSMEM_offset_0_alias,@"STO_CUDA_RESERVED_SHARED STV_DEFAULT"
__nv_reservedSMEM_offset_0_alias:
	.zero		0
	.zero		64


//--------------------- .nv.constant0._Z10busyKernelPfii --------------------------
	.section	.nv.constant0._Z10busyKernelPfii,"a",@progbits
	.sectionflags	@""
	.align	4
.nv.constant0._Z10busyKernelPfii:
	.zero		912


//--------------------- SYMBOLS --------------------------

	.type		.nv.reservedSmem.offset0,@object
	.size		.nv.reservedSmem.offset0,0x4
